//
// Generated by NVIDIA NVVM Compiler
//
// Compiler Build ID: CL-36424714
// Cuda compilation tools, release 13.0, V13.0.88
// Based on NVVM 20.0.0
//

.version 9.0
.target sm_100
.address_size 64

	// .globl	_Z3addPKiS0_Pii

.visible .entry _Z3addPKiS0_Pii(
	.param .u64 .ptr .align 1 _Z3addPKiS0_Pii_param_0,
	.param .u64 .ptr .align 1 _Z3addPKiS0_Pii_param_1,
	.param .u64 .ptr .align 1 _Z3addPKiS0_Pii_param_2,
	.param .u32 _Z3addPKiS0_Pii_param_3
)
{
	.reg .pred 	%p<2>;
	.reg .b32 	%r<9>;
	.reg .b64 	%rd<11>;

	ld.param.u64 	%rd1, [_Z3addPKiS0_Pii_param_0];
	ld.param.u64 	%rd2, [_Z3addPKiS0_Pii_param_1];
	ld.param.u64 	%rd3, [_Z3addPKiS0_Pii_param_2];
	ld.param.u32 	%r2, [_Z3addPKiS0_Pii_param_3];
	mov.u32 	%r3, %ntid.x;
	mov.u32 	%r4, %ctaid.x;
	mov.u32 	%r5, %tid.x;
	mad.lo.s32 	%r1, %r3, %r4, %r5;
	setp.ge.s32 	%p1, %r1, %r2;
	@%p1 bra 	$L__BB0_2;
	cvta.to.global.u64 	%rd4, %rd1;
	cvta.to.global.u64 	%rd5, %rd2;
	cvta.to.global.u64 	%rd6, %rd3;
	mul.wide.s32 	%rd7, %r1, 4;
	add.s64 	%rd8, %rd4, %rd7;
	ld.global.u32 	%r6, [%rd8];
	add.s64 	%rd9, %rd5, %rd7;
	ld.global.u32 	%r7, [%rd9];
	add.s32 	%r8, %r7, %r6;
	add.s64 	%rd10, %rd6, %rd7;
	st.global.u32 	[%rd10], %r8;
$L__BB0_2:
	ret;

}


// ===== COMPILED SASS (sm_100) =====

	.target	sm_100

	.elftype	@"ET_EXEC"


//--------------------- .note.nv.tkinfo           --------------------------
	.section	.note.nv.tkinfo,"",@"SHT_NOTE"
	.sectionflags	@"SHF_NOTE_NV_TKINFO"
	.tkinfo
        /*0018*/ 	.word	0x00000002
        /*0030*/ 	.string	""
        /*0030*/ 	.string	"ptxas"
        /*0030*/ 	.string	"Cuda compilation tools, release 13.0, V13.0.88"
        /*0030*/ 	.string	"Build cuda_13.0.r13.0/compiler.36424714_0"
        /*0030*/ 	.string	"-arch sm_100 -m 64 "



//--------------------- .note.nv.cuinfo           --------------------------
	.section	.note.nv.cuinfo,"",@"SHT_NOTE"
	.sectionflags	@"SHF_NOTE_NV_CUINFO"
        /*0018*/ 	.short	0x0002
        /*001a*/ 	.short	0x0064
        /*001c*/ 	.short	0x0082
	.zero		2


//--------------------- .nv.info                  --------------------------
	.section	.nv.info,"",@"SHT_CUDA_INFO"
	.align	4


	//----- nvinfo : EIATTR_REGCOUNT
	.align		4
        /*0000*/ 	.byte	0x04, 0x2f
        /*0002*/ 	.short	(.L_1 - .L_0)
	.align		4
.L_0:
        /*0004*/ 	.word	index@(_Z3addPKiS0_Pii)
        /*0008*/ 	.word	0x0000000c


	//----- nvinfo : EIATTR_FRAME_SIZE
	.align		4
.L_1:
        /*000c*/ 	.byte	0x04, 0x11
        /*000e*/ 	.short	(.L_3 - .L_2)
	.align		4
.L_2:
        /*0010*/ 	.word	index@(_Z3addPKiS0_Pii)
        /*0014*/ 	.word	0x00000000


	//----- nvinfo : EIATTR_MIN_STACK_SIZE
	.align		4
.L_3:
        /*0018*/ 	.byte	0x04, 0x12
        /*001a*/ 	.short	(.L_5 - .L_4)
	.align		4
.L_4:
        /*001c*/ 	.word	index@(_Z3addPKiS0_Pii)
        /*0020*/ 	.word	0x00000000
.L_5:


//--------------------- .nv.compat                --------------------------
	.section	.nv.compat,"",@"SHT_CUDA_COMPAT_INFO"
	.align	4
        /*0000*/ 	.byte	0x02, 0x09, 0x00, 0x00, 0x02, 0x02, 0x01, 0x00, 0x02, 0x05, 0x05, 0x00, 0x03, 0x07, 0x01, 0x01
        /*0010*/ 	.byte	0x02, 0x03, 0x00, 0x00, 0x02, 0x06, 0x01, 0x00, 0x04, 0x0b, 0x08, 0x00, 0x09, 0x00, 0x00, 0x00
        /*0020*/ 	.byte	0x00, 0x00, 0x00, 0x00


//--------------------- .nv.info._Z3addPKiS0_Pii  --------------------------
	.section	.nv.info._Z3addPKiS0_Pii,"",@"SHT_CUDA_INFO"
	.sectionflags	@""
	.align	4


	//----- nvinfo : EIATTR_CUDA_API_VERSION
	.align		4
        /*0000*/ 	.byte	0x04, 0x37
        /*0002*/ 	.short	(.L_7 - .L_6)
.L_6:
        /*0004*/ 	.word	0x00000082


	//----- nvinfo : EIATTR_KPARAM_INFO
	.align		4
.L_7:
        /*0008*/ 	.byte	0x04, 0x17
        /*000a*/ 	.short	(.L_9 - .L_8)
.L_8:
        /*000c*/ 	.word	0x00000000
        /*0010*/ 	.short	0x0003
        /*0012*/ 	.short	0x0018
        /*0014*/ 	.byte	0x00, 0xf0, 0x11, 0x00


	//----- nvinfo : EIATTR_KPARAM_INFO
	.align		4
.L_9:
        /*0018*/ 	.byte	0x04, 0x17
        /*001a*/ 	.short	(.L_11 - .L_10)
.L_10:
        /*001c*/ 	.word	0x00000000
        /*0020*/ 	.short	0x0002
        /*0022*/ 	.short	0x0010
        /*0024*/ 	.byte	0x00, 0xf5, 0x21, 0x00


	//----- nvinfo : EIATTR_KPARAM_INFO
	.align		4
.L_11:
        /*0028*/ 	.byte	0x04, 0x17
        /*002a*/ 	.short	(.L_13 - .L_12)
.L_12:
        /*002c*/ 	.word	0x00000000
        /*0030*/ 	.short	0x0001
        /*0032*/ 	.short	0x0008
        /*0034*/ 	.byte	0x00, 0xf5, 0x21, 0x00


	//----- nvinfo : EIATTR_KPARAM_INFO
	.align		4
.L_13:
        /*0038*/ 	.byte	0x04, 0x17
        /*003a*/ 	.short	(.L_15 - .L_14)
.L_14:
        /*003c*/ 	.word	0x00000000
        /*0040*/ 	.short	0x0000
        /*0042*/ 	.short	0x0000
        /*0044*/ 	.byte	0x00, 0xf5, 0x21, 0x00


	//----- nvinfo : EIATTR_SPARSE_MMA_MASK
	.align		4
.L_15:
        /*0048*/ 	.byte	0x03, 0x50
        /*004a*/ 	.short	0x0000


	//----- nvinfo : EIATTR_MAXREG_COUNT
	.align		4
        /*004c*/ 	.byte	0x03, 0x1b
        /*004e*/ 	.short	0x00ff


	//----- nvinfo : EIATTR_MERCURY_ISA_VERSION
	.align		4
        /*0050*/ 	.byte	0x03, 0x5f
        /*0052*/ 	.short	0x0101


	//----- nvinfo : EIATTR_VRC_CTA_INIT_COUNT
	.align		4
        /*0054*/ 	.byte	0x02, 0x4a
	.zero		1
	.zero		1


	//----- nvinfo : EIATTR_EXIT_INSTR_OFFSETS
	.align		4
        /*0058*/ 	.byte	0x04, 0x1c
        /*005a*/ 	.short	(.L_17 - .L_16)


	//   ....[0]....
.L_16:
        /*005c*/ 	.word	0x00000070


	//   ....[1]....
        /*0060*/ 	.word	0x00000130


	//----- nvinfo : EIATTR_CBANK_PARAM_SIZE
	.align		4
.L_17:
        /*0064*/ 	.byte	0x03, 0x19
        /*0066*/ 	.short	0x001c


	//----- nvinfo : EIATTR_PARAM_CBANK
	.align		4
        /*0068*/ 	.byte	0x04, 0x0a
        /*006a*/ 	.short	(.L_19 - .L_18)
	.align		4
.L_18:
        /*006c*/ 	.word	index@(.nv.constant0._Z3addPKiS0_Pii)
        /*0070*/ 	.short	0x0380
        /*0072*/ 	.short	0x001c


	//----- nvinfo : EIATTR_SW_WAR
	.align		4
.L_19:
        /*0074*/ 	.byte	0x04, 0x36
        /*0076*/ 	.short	(.L_21 - .L_20)
.L_20:
        /*0078*/ 	.word	0x00000008
.L_21:


//--------------------- .nv.callgraph             --------------------------
	.section	.nv.callgraph,"",@"SHT_CUDA_CALLGRAPH"
	.align	4
	.sectionentsize	8
	.align		4
        /*0000*/ 	.word	0x00000000
	.align		4
        /*0004*/ 	.word	0xffffffff
	.align		4
        /*0008*/ 	.word	0x00000000
	.align		4
        /*000c*/ 	.word	0xfffffffe
	.align		4
        /*0010*/ 	.word	0x00000000
	.align		4
        /*0014*/ 	.word	0xfffffffd
	.align		4
        /*0018*/ 	.word	0x00000000
	.align		4
        /*001c*/ 	.word	0xfffffffc


//--------------------- .text._Z3addPKiS0_Pii     --------------------------
	.section	.text._Z3addPKiS0_Pii,"ax",@progbits
	.align	128
        .global         _Z3addPKiS0_Pii
        .type           _Z3addPKiS0_Pii,@function
        .size           _Z3addPKiS0_Pii,(.L_x_1 - _Z3addPKiS0_Pii)
        .other          _Z3addPKiS0_Pii,@"STO_CUDA_ENTRY STV_DEFAULT"
_Z3addPKiS0_Pii:
.text._Z3addPKiS0_Pii:
[----:B------:R-:W-:Y:S01]  /*0000*/  LDC R1, c[0x0][0x37c] ;  /* 0x0000df00ff017b82 */ /* 0x000fe20000000800 */
[----:B------:R-:W0:Y:S01]  /*0010*/  S2R R9, SR_CTAID.X ;  /* 0x0000000000097919 */ /* 0x000e220000002500 */
[----:B------:R-:W0:Y:S01]  /*0020*/  LDCU UR4, c[0x0][0x360] ;  /* 0x00006c00ff0477ac */ /* 0x000e220008000800 */
[----:B------:R-:W0:Y:S01]  /*0030*/  S2R R0, SR_TID.X ;  /* 0x0000000000007919 */ /* 0x000e220000002100 */
[----:B------:R-:W1:Y:S01]  /*0040*/  LDCU UR5, c[0x0][0x398] ;  /* 0x00007300ff0577ac */ /* 0x000e620008000800 */
[----:B0-----:R-:W-:-:S05]  /*0050*/  IMAD R9, R9, UR4, R0 ;  /* 0x0000000409097c24 */ /* 0x001fca000f8e0200 */
[----:B-1----:R-:W-:-:S13]  /*0060*/  ISETP.GE.AND P0, PT, R9, UR5, PT ;  /* 0x0000000509007c0c */ /* 0x002fda000bf06270 */
[----:B------:R-:W-:Y:S05]  /*0070*/  @P0 EXIT ;  /* 0x000000000000094d */ /* 0x000fea0003800000 */
[----:B------:R-:W0:Y:S01]  /*0080*/  LDC.64 R2, c[0x0][0x380] ;  /* 0x0000e000ff027b82 */ /* 0x000e220000000a00 */
[----:B------:R-:W1:Y:S07]  /*0090*/  LDCU.64 UR4, c[0x0][0x358] ;  /* 0x00006b00ff0477ac */ /* 0x000e6e0008000a00 */
[----:B------:R-:W2:Y:S08]  /*00a0*/  LDC.64 R4, c[0x0][0x388] ;  /* 0x0000e200ff047b82 */ /* 0x000eb00000000a00 */
[----:B------:R-:W3:Y:S01]  /*00b0*/  LDC.64 R6, c[0x0][0x390] ;  /* 0x0000e400ff067b82 */ /* 0x000ee20000000a00 */
[----:B0-----:R-:W-:-:S06]  /*00c0*/  IMAD.WIDE R2, R9, 0x4, R2 ;  /* 0x0000000409027825 */ /* 0x001fcc00078e0202 */
[----:B-1----:R-:W4:Y:S01]  /*00d0*/  LDG.E R2, desc[UR4][R2.64] ;  /* 0x0000000402027981 */ /* 0x002f22000c1e1900 */
[----:B--2---:R-:W-:-:S06]  /*00e0*/  IMAD.WIDE R4, R9, 0x4, R4 ;  /* 0x0000000409047825 */ /* 0x004fcc00078e0204 */
[----:B------:R-:W4:Y:S01]  /*00f0*/  LDG.E R5, desc[UR4][R4.64] ;  /* 0x0000000404057981 */ /* 0x000f22000c1e1900 */
[----:B---3--:R-:W-:Y:S01]  /*0100*/  IMAD.WIDE R6, R9, 0x4, R6 ;  /* 0x0000000409067825 */ /* 0x008fe200078e0206 */
[----:B----4-:R-:W-:-:S05]  /*0110*/  IADD3 R9, PT, PT, R2, R5, RZ ;  /* 0x0000000502097210 */ /* 0x010fca0007ffe0ff */
[----:B------:R-:W-:Y:S01]  /*0120*/  STG.E desc[UR4][R6.64], R9 ;  /* 0x0000000906007986 */ /* 0x000fe2000c101904 */
[----:B------:R-:W-:Y:S05]  /*0130*/  EXIT ;  /* 0x000000000000794d */ /* 0x000fea0003800000 */
.L_x_0:
[----:B------:R-:W-:-:S00]  /*0140*/  BRA `(.L_x_0) ;  /* 0xfffffffc00fc7947 */ /* 0x000fc0000383ffff */
[----:B------:R-:W-:-:S00]  /*0150*/  NOP ;  /* 0x0000000000007918 */ /* 0x000fc00000000000 */
        /* <DEDUP_REMOVED lines=10> */
.L_x_1:


//--------------------- .nv.shared.reserved.0     --------------------------
	.section	.nv.shared.reserved.0,"aw",@nobits
	.weak		__nv_reservedSMEM_offset_0_alias
	.size		__nv_reservedSMEM_offset_0_alias, 0, 64
	.other		__nv_reservedSMEM_offset_0_alias,@"STO_CUDA_RESERVED_SHARED STV_DEFAULT"
__nv_reservedSMEM_offset_0_alias:
	.zero		0
	.zero		64


//--------------------- .nv.constant0._Z3addPKiS0_Pii --------------------------
	.section	.nv.constant0._Z3addPKiS0_Pii,"a",@progbits
	.sectionflags	@""
	.align	4
.nv.constant0._Z3addPKiS0_Pii:
	.zero		924


//--------------------- SYMBOLS --------------------------

	.type		.nv.reservedSmem.offset0,@object
	.size		.nv.reservedSmem.offset0,0x4
